//
// Generated by NVIDIA NVVM Compiler
//
// Compiler Build ID: CL-36424714
// Cuda compilation tools, release 13.0, V13.0.88
// Based on NVVM 20.0.0
//

.version 9.0
.target sm_100
.address_size 64

	// .globl	ob_update
.extern .func __assertfail
(
	.param .b64 __assertfail_param_0,
	.param .b64 __assertfail_param_1,
	.param .b32 __assertfail_param_2,
	.param .b64 __assertfail_param_3,
	.param .b64 __assertfail_param_4
)
;
.global .align 1 .b8 __unnamed_1[293] = {118, 111, 105, 100, 32, 111, 98, 95, 117, 112, 100, 97, 116, 101, 40, 99, 111, 110, 115, 116, 32, 116, 104, 114, 117, 115, 116, 58, 58, 84, 72, 82, 85, 83, 84, 95, 51, 48, 48, 48, 48, 49, 95, 83, 77, 95, 49, 48, 48, 48, 95, 78, 83, 58, 58, 99, 111, 109, 112, 108, 101, 120, 60, 102, 108, 111, 97, 116, 62, 32, 42, 44, 32, 105, 110, 116, 44, 32, 105, 110, 116, 44, 32, 105, 110, 116, 44, 32, 99, 111, 110, 115, 116, 32, 116, 104, 114, 117, 115, 116, 58, 58, 84, 72, 82, 85, 83, 84, 95, 51, 48, 48, 48, 48, 49, 95, 83, 77, 95, 49, 48, 48, 48, 95, 78, 83, 58, 58, 99, 111, 109, 112, 108, 101, 120, 60, 102, 108, 111, 97, 116, 62, 32, 42, 44, 32, 105, 110, 116, 44, 32, 105, 110, 116, 44, 32, 105, 110, 116, 44, 32, 116, 104, 114, 117, 115, 116, 58, 58, 84, 72, 82, 85, 83, 84, 95, 51, 48, 48, 48, 48, 49, 95, 83, 77, 95, 49, 48, 48, 48, 95, 78, 83, 58, 58, 99, 111, 109, 112, 108, 101, 120, 60, 102, 108, 111, 97, 116, 62, 32, 42, 44, 32, 105, 110, 116, 44, 32, 105, 110, 116, 44, 32, 105, 110, 116, 44, 32, 99, 111, 110, 115, 116, 32, 105, 110, 116, 32, 42, 44, 32, 116, 104, 114, 117, 115, 116, 58, 58, 84, 72, 82, 85, 83, 84, 95, 51, 48, 48, 48, 48, 49, 95, 83, 77, 95, 49, 48, 48, 48, 95, 78, 83, 58, 58, 99, 111, 109, 112, 108, 101, 120, 60, 102, 108, 111, 97, 116, 62, 32, 42, 41};
.global .align 1 .b8 _ZN34_INTERNAL_c7751e33_4_k_cu_0b67f0984cuda3std3__45__cpo5beginE[1];
.global .align 1 .b8 _ZN34_INTERNAL_c7751e33_4_k_cu_0b67f0984cuda3std3__45__cpo3endE[1];
.global .align 1 .b8 _ZN34_INTERNAL_c7751e33_4_k_cu_0b67f0984cuda3std3__45__cpo6cbeginE[1];
.global .align 1 .b8 _ZN34_INTERNAL_c7751e33_4_k_cu_0b67f0984cuda3std3__45__cpo4cendE[1];
.global .align 1 .b8 _ZN34_INTERNAL_c7751e33_4_k_cu_0b67f0984cuda3std3__45__cpo6rbeginE[1];
.global .align 1 .b8 _ZN34_INTERNAL_c7751e33_4_k_cu_0b67f0984cuda3std3__45__cpo4rendE[1];
.global .align 1 .b8 _ZN34_INTERNAL_c7751e33_4_k_cu_0b67f0984cuda3std3__45__cpo7crbeginE[1];
.global .align 1 .b8 _ZN34_INTERNAL_c7751e33_4_k_cu_0b67f0984cuda3std3__45__cpo5crendE[1];
.global .align 1 .b8 _ZN34_INTERNAL_c7751e33_4_k_cu_0b67f0984cuda3std3__436_GLOBAL__N__c7751e33_4_k_cu_0b67f0986ignoreE[1];
.global .align 1 .b8 _ZN34_INTERNAL_c7751e33_4_k_cu_0b67f0984cuda3std3__419piecewise_constructE[1];
.global .align 1 .b8 _ZN34_INTERNAL_c7751e33_4_k_cu_0b67f0984cuda3std3__48in_placeE[1];
.global .align 1 .b8 _ZN34_INTERNAL_c7751e33_4_k_cu_0b67f0984cuda3std3__420unreachable_sentinelE[1];
.global .align 1 .b8 _ZN34_INTERNAL_c7751e33_4_k_cu_0b67f0984cuda3std6ranges3__45__cpo4swapE[1];
.global .align 1 .b8 _ZN34_INTERNAL_c7751e33_4_k_cu_0b67f0984cuda3std6ranges3__45__cpo9iter_moveE[1];
.global .align 1 .b8 _ZN34_INTERNAL_c7751e33_4_k_cu_0b67f0984cuda3std6ranges3__45__cpo5beginE[1];
.global .align 1 .b8 _ZN34_INTERNAL_c7751e33_4_k_cu_0b67f0984cuda3std6ranges3__45__cpo3endE[1];
.global .align 1 .b8 _ZN34_INTERNAL_c7751e33_4_k_cu_0b67f0984cuda3std6ranges3__45__cpo6cbeginE[1];
.global .align 1 .b8 _ZN34_INTERNAL_c7751e33_4_k_cu_0b67f0984cuda3std6ranges3__45__cpo4cendE[1];
.global .align 1 .b8 _ZN34_INTERNAL_c7751e33_4_k_cu_0b67f0984cuda3std6ranges3__45__cpo7advanceE[1];
.global .align 1 .b8 _ZN34_INTERNAL_c7751e33_4_k_cu_0b67f0984cuda3std6ranges3__45__cpo9iter_swapE[1];
.global .align 1 .b8 _ZN34_INTERNAL_c7751e33_4_k_cu_0b67f0984cuda3std6ranges3__45__cpo4nextE[1];
.global .align 1 .b8 _ZN34_INTERNAL_c7751e33_4_k_cu_0b67f0984cuda3std6ranges3__45__cpo4prevE[1];
.global .align 1 .b8 _ZN34_INTERNAL_c7751e33_4_k_cu_0b67f0984cuda3std6ranges3__45__cpo4dataE[1];
.global .align 1 .b8 _ZN34_INTERNAL_c7751e33_4_k_cu_0b67f0984cuda3std6ranges3__45__cpo5cdataE[1];
.global .align 1 .b8 _ZN34_INTERNAL_c7751e33_4_k_cu_0b67f0984cuda3std6ranges3__45__cpo4sizeE[1];
.global .align 1 .b8 _ZN34_INTERNAL_c7751e33_4_k_cu_0b67f0984cuda3std6ranges3__45__cpo5ssizeE[1];
.global .align 1 .b8 _ZN34_INTERNAL_c7751e33_4_k_cu_0b67f0984cuda3std6ranges3__45__cpo8distanceE[1];
.global .align 1 .b8 _ZN34_INTERNAL_c7751e33_4_k_cu_0b67f0986thrust24THRUST_300001_SM_1000_NS6system6detail10sequential3seqE[1];
.global .align 1 .b8 $str[68] = {111, 97, 91, 48, 93, 32, 42, 32, 72, 32, 42, 32, 73, 32, 43, 32, 111, 97, 91, 49, 93, 32, 42, 32, 73, 32, 43, 32, 111, 97, 91, 50, 93, 32, 43, 32, 40, 66, 32, 45, 32, 49, 41, 32, 42, 32, 73, 32, 43, 32, 67, 32, 45, 32, 49, 32, 60, 32, 71, 32, 42, 32, 72, 32, 42, 32, 73};
.global .align 1 .b8 $str$1[27] = {47, 116, 109, 112, 47, 115, 97, 115, 115, 95, 99, 117, 95, 95, 55, 122, 112, 110, 121, 48, 100, 47, 107, 46, 99, 117};

.visible .entry ob_update(
	.param .u64 .ptr .align 1 ob_update_param_0,
	.param .u32 ob_update_param_1,
	.param .u32 ob_update_param_2,
	.param .u32 ob_update_param_3,
	.param .u64 .ptr .align 1 ob_update_param_4,
	.param .u32 ob_update_param_5,
	.param .u32 ob_update_param_6,
	.param .u32 ob_update_param_7,
	.param .u64 .ptr .align 1 ob_update_param_8,
	.param .u32 ob_update_param_9,
	.param .u32 ob_update_param_10,
	.param .u32 ob_update_param_11,
	.param .u64 .ptr .align 1 ob_update_param_12,
	.param .u64 .ptr .align 1 ob_update_param_13
)
{
	.reg .pred 	%p<6>;
	.reg .b32 	%r<45>;
	.reg .b32 	%f<20>;
	.reg .b64 	%rd<38>;

	ld.param.u32 	%r13, [ob_update_param_2];
	ld.param.u32 	%r14, [ob_update_param_3];
	ld.param.u64 	%rd7, [ob_update_param_4];
	ld.param.u32 	%r17, [ob_update_param_6];
	ld.param.u32 	%r15, [ob_update_param_7];
	ld.param.u32 	%r18, [ob_update_param_9];
	ld.param.u32 	%r19, [ob_update_param_10];
	ld.param.u32 	%r16, [ob_update_param_11];
	ld.param.u64 	%rd10, [ob_update_param_12];
	cvta.to.global.u64 	%rd11, %rd10;
	mov.u32 	%r20, %ctaid.x;
	mov.u32 	%r43, %tid.x;
	mov.u32 	%r2, %tid.y;
	mul.lo.s32 	%r21, %r20, 15;
	mul.wide.u32 	%rd12, %r21, 4;
	add.s64 	%rd1, %rd11, %rd12;
	ld.global.u32 	%r22, [%rd1];
	ld.global.u32 	%r23, [%rd1+4];
	ld.global.u32 	%r24, [%rd1+8];
	mad.lo.s32 	%r25, %r22, %r17, %r23;
	mad.lo.s32 	%r3, %r25, %r15, %r24;
	ld.global.u32 	%r26, [%rd1+12];
	ld.global.u32 	%r27, [%rd1+16];
	ld.global.u32 	%r28, [%rd1+20];
	mad.lo.s32 	%r29, %r26, %r19, %r27;
	mad.lo.s32 	%r4, %r29, %r16, %r28;
	add.s32 	%r30, %r13, %r29;
	add.s32 	%r31, %r30, -1;
	add.s32 	%r32, %r28, %r14;
	mad.lo.s32 	%r33, %r31, %r16, %r32;
	mul.lo.s32 	%r34, %r19, %r18;
	mul.lo.s32 	%r35, %r34, %r16;
	setp.le.s32 	%p1, %r33, %r35;
	@%p1 bra 	$L__BB0_2;
	mov.u64 	%rd13, $str;
	cvta.global.u64 	%rd14, %rd13;
	mov.u64 	%rd15, $str$1;
	cvta.global.u64 	%rd16, %rd15;
	mov.u64 	%rd17, __unnamed_1;
	cvta.global.u64 	%rd18, %rd17;
	{ // callseq 0, 0
	.param .b64 param0;
	st.param.b64 	[param0], %rd14;
	.param .b64 param1;
	st.param.b64 	[param1], %rd16;
	.param .b32 param2;
	st.param.b32 	[param2], 43;
	.param .b64 param3;
	st.param.b64 	[param3], %rd18;
	.param .b64 param4;
	st.param.b64 	[param4], 1;
	call.uni 
	__assertfail, 
	(
	param0, 
	param1, 
	param2, 
	param3, 
	param4
	);
	} // callseq 0
$L__BB0_2:
	ld.global.u32 	%r36, [%rd1+24];
	mul.lo.s32 	%r37, %r14, %r13;
	mul.lo.s32 	%r5, %r37, %r36;
	setp.ge.s32 	%p2, %r43, %r13;
	@%p2 bra 	$L__BB0_8;
	cvt.s64.s32 	%rd2, %r4;
	cvt.s64.s32 	%rd3, %r3;
	cvta.to.global.u64 	%rd4, %rd7;
	cvt.s64.s32 	%rd5, %r5;
$L__BB0_4:
	setp.ge.s32 	%p3, %r2, %r14;
	@%p3 bra 	$L__BB0_7;
	mul.lo.s32 	%r7, %r43, %r16;
	mul.lo.s32 	%r8, %r43, %r15;
	mul.lo.s32 	%r9, %r43, %r14;
	mov.u32 	%r44, %r2;
$L__BB0_6:
	ld.param.u64 	%rd37, [ob_update_param_13];
	ld.param.u64 	%rd36, [ob_update_param_8];
	ld.param.u64 	%rd35, [ob_update_param_0];
	add.s32 	%r38, %r44, %r7;
	cvt.s64.s32 	%rd19, %r38;
	add.s64 	%rd20, %rd19, %rd2;
	cvta.to.global.u64 	%rd21, %rd36;
	shl.b64 	%rd22, %rd20, 3;
	add.s64 	%rd23, %rd21, %rd22;
	add.s32 	%r39, %r44, %r8;
	cvt.s64.s32 	%rd24, %r39;
	add.s64 	%rd25, %rd24, %rd3;
	shl.b64 	%rd26, %rd25, 3;
	add.s64 	%rd27, %rd4, %rd26;
	ld.global.nc.v2.f32 	{%f1, %f2}, [%rd27];
	add.s32 	%r40, %r44, %r9;
	cvt.s64.s32 	%rd28, %r40;
	add.s64 	%rd29, %rd28, %rd5;
	cvta.to.global.u64 	%rd30, %rd35;
	shl.b64 	%rd31, %rd29, 3;
	add.s64 	%rd32, %rd30, %rd31;
	ld.global.v2.f32 	{%f3, %f4}, [%rd32];
	mul.f32 	%f5, %f2, %f4;
	fma.rn.f32 	%f6, %f1, %f3, %f5;
	mul.f32 	%f7, %f1, %f4;
	mul.f32 	%f8, %f2, %f3;
	sub.f32 	%f9, %f7, %f8;
	atom.global.add.f32 	%f10, [%rd23], %f6;
	atom.global.add.f32 	%f11, [%rd23+4], %f9;
	cvta.to.global.u64 	%rd33, %rd37;
	add.s64 	%rd34, %rd33, %rd22;
	ld.global.nc.v2.f32 	{%f12, %f13}, [%rd27];
	mul.f32 	%f14, %f13, %f13;
	fma.rn.f32 	%f15, %f12, %f12, %f14;
	mul.f32 	%f16, %f12, %f13;
	sub.f32 	%f17, %f16, %f16;
	atom.global.add.f32 	%f18, [%rd34], %f15;
	atom.global.add.f32 	%f19, [%rd34+4], %f17;
	mov.u32 	%r41, %ntid.y;
	add.s32 	%r44, %r44, %r41;
	setp.lt.s32 	%p4, %r44, %r14;
	@%p4 bra 	$L__BB0_6;
$L__BB0_7:
	mov.u32 	%r42, %ntid.x;
	add.s32 	%r43, %r43, %r42;
	setp.lt.s32 	%p5, %r43, %r13;
	@%p5 bra 	$L__BB0_4;
$L__BB0_8:
	ret;

}


// ===== COMPILED SASS (sm_100) =====

	.target	sm_100

	.elftype	@"ET_EXEC"


//--------------------- .note.nv.tkinfo           --------------------------
	.section	.note.nv.tkinfo,"",@"SHT_NOTE"
	.sectionflags	@"SHF_NOTE_NV_TKINFO"
	.tkinfo
        /*0018*/ 	.word	0x00000002
        /*0030*/ 	.string	""
        /*0030*/ 	.string	"ptxas"
        /*0030*/ 	.string	"Cuda compilation tools, release 13.0, V13.0.88"
        /*0030*/ 	.string	"Build cuda_13.0.r13.0/compiler.36424714_0"
        /*0030*/ 	.string	"-arch sm_100 -m 64 "



//--------------------- .note.nv.cuinfo           --------------------------
	.section	.note.nv.cuinfo,"",@"SHT_NOTE"
	.sectionflags	@"SHF_NOTE_NV_CUINFO"
        /*0018*/ 	.short	0x0002
        /*001a*/ 	.short	0x0064
        /*001c*/ 	.short	0x0082
	.zero		2


//--------------------- .nv.info                  --------------------------
	.section	.nv.info,"",@"SHT_CUDA_INFO"
	.align	4


	//----- nvinfo : EIATTR_REGCOUNT
	.align		4
        /*0000*/ 	.byte	0x04, 0x2f
        /*0002*/ 	.short	(.L_32 - .L_31)
	.align		4
.L_31:
        /*0004*/ 	.word	index@(ob_update)
        /*0008*/ 	.word	0x00000019


	//----- nvinfo : EIATTR_FRAME_SIZE
	.align		4
.L_32:
        /*000c*/ 	.byte	0x04, 0x11
        /*000e*/ 	.short	(.L_34 - .L_33)
	.align		4
.L_33:
        /*0010*/ 	.word	index@(ob_update)
        /*0014*/ 	.word	0x00000000


	//----- nvinfo : EIATTR_MIN_STACK_SIZE
	.align		4
.L_34:
        /*0018*/ 	.byte	0x04, 0x12
        /*001a*/ 	.short	(.L_36 - .L_35)
	.align		4
.L_35:
        /*001c*/ 	.word	index@(ob_update)
        /*0020*/ 	.word	0x00000000
.L_36:


//--------------------- .nv.compat                --------------------------
	.section	.nv.compat,"",@"SHT_CUDA_COMPAT_INFO"
	.align	4
        /*0000*/ 	.byte	0x02, 0x09, 0x00, 0x00, 0x02, 0x02, 0x01, 0x00, 0x02, 0x05, 0x05, 0x00, 0x03, 0x07, 0x01, 0x01
        /*0010*/ 	.byte	0x02, 0x03, 0x00, 0x00, 0x02, 0x06, 0x01, 0x00, 0x04, 0x0b, 0x08, 0x00, 0x09, 0x00, 0x00, 0x00
        /*0020*/ 	.byte	0x00, 0x00, 0x00, 0x00


//--------------------- .nv.info.ob_update        --------------------------
	.section	.nv.info.ob_update,"",@"SHT_CUDA_INFO"
	.sectionflags	@""
	.align	4


	//----- nvinfo : EIATTR_CUDA_API_VERSION
	.align		4
        /*0000*/ 	.byte	0x04, 0x37
        /*0002*/ 	.short	(.L_38 - .L_37)
.L_37:
        /*0004*/ 	.word	0x00000082


	//----- nvinfo : EIATTR_KPARAM_INFO
	.align		4
.L_38:
        /*0008*/ 	.byte	0x04, 0x17
        /*000a*/ 	.short	(.L_40 - .L_39)
.L_39:
        /*000c*/ 	.word	0x00000000
        /*0010*/ 	.short	0x000d
        /*0012*/ 	.short	0x0050
        /*0014*/ 	.byte	0x00, 0xf5, 0x21, 0x00


	//----- nvinfo : EIATTR_KPARAM_INFO
	.align		4
.L_40:
        /*0018*/ 	.byte	0x04, 0x17
        /*001a*/ 	.short	(.L_42 - .L_41)
.L_41:
        /*001c*/ 	.word	0x00000000
        /*0020*/ 	.short	0x000c
        /*0022*/ 	.short	0x0048
        /*0024*/ 	.byte	0x00, 0xf5, 0x21, 0x00


	//----- nvinfo : EIATTR_KPARAM_INFO
	.align		4
.L_42:
        /*0028*/ 	.byte	0x04, 0x17
        /*002a*/ 	.short	(.L_44 - .L_43)
.L_43:
        /*002c*/ 	.word	0x00000000
        /*0030*/ 	.short	0x000b
        /*0032*/ 	.short	0x0040
        /*0034*/ 	.byte	0x00, 0xf0, 0x11, 0x00


	//----- nvinfo : EIATTR_KPARAM_INFO
	.align		4
.L_44:
        /*0038*/ 	.byte	0x04, 0x17
        /*003a*/ 	.short	(.L_46 - .L_45)
.L_45:
        /*003c*/ 	.word	0x00000000
        /*0040*/ 	.short	0x000a
        /*0042*/ 	.short	0x003c
        /*0044*/ 	.byte	0x00, 0xf0, 0x11, 0x00


	//----- nvinfo : EIATTR_KPARAM_INFO
	.align		4
.L_46:
        /*0048*/ 	.byte	0x04, 0x17
        /*004a*/ 	.short	(.L_48 - .L_47)
.L_47:
        /*004c*/ 	.word	0x00000000
        /*0050*/ 	.short	0x0009
        /*0052*/ 	.short	0x0038
        /*0054*/ 	.byte	0x00, 0xf0, 0x11, 0x00


	//----- nvinfo : EIATTR_KPARAM_INFO
	.align		4
.L_48:
        /*0058*/ 	.byte	0x04, 0x17
        /*005a*/ 	.short	(.L_50 - .L_49)
.L_49:
        /*005c*/ 	.word	0x00000000
        /*0060*/ 	.short	0x0008
        /*0062*/ 	.short	0x0030
        /*0064*/ 	.byte	0x00, 0xf5, 0x21, 0x00


	//----- nvinfo : EIATTR_KPARAM_INFO
	.align		4
.L_50:
        /*0068*/ 	.byte	0x04, 0x17
        /*006a*/ 	.short	(.L_52 - .L_51)
.L_51:
        /*006c*/ 	.word	0x00000000
        /*0070*/ 	.short	0x0007
        /*0072*/ 	.short	0x0028
        /*0074*/ 	.byte	0x00, 0xf0, 0x11, 0x00


	//----- nvinfo : EIATTR_KPARAM_INFO
	.align		4
.L_52:
        /*0078*/ 	.byte	0x04, 0x17
        /*007a*/ 	.short	(.L_54 - .L_53)
.L_53:
        /*007c*/ 	.word	0x00000000
        /*0080*/ 	.short	0x0006
        /*0082*/ 	.short	0x0024
        /*0084*/ 	.byte	0x00, 0xf0, 0x11, 0x00


	//----- nvinfo : EIATTR_KPARAM_INFO
	.align		4
.L_54:
        /*0088*/ 	.byte	0x04, 0x17
        /*008a*/ 	.short	(.L_56 - .L_55)
.L_55:
        /*008c*/ 	.word	0x00000000
        /*0090*/ 	.short	0x0005
        /*0092*/ 	.short	0x0020
        /*0094*/ 	.byte	0x00, 0xf0, 0x11, 0x00


	//----- nvinfo : EIATTR_KPARAM_INFO
	.align		4
.L_56:
        /*0098*/ 	.byte	0x04, 0x17
        /*009a*/ 	.short	(.L_58 - .L_57)
.L_57:
        /*009c*/ 	.word	0x00000000
        /*00a0*/ 	.short	0x0004
        /*00a2*/ 	.short	0x0018
        /*00a4*/ 	.byte	0x00, 0xf5, 0x21, 0x00


	//----- nvinfo : EIATTR_KPARAM_INFO
	.align		4
.L_58:
        /*00a8*/ 	.byte	0x04, 0x17
        /*00aa*/ 	.short	(.L_60 - .L_59)
.L_59:
        /*00ac*/ 	.word	0x00000000
        /*00b0*/ 	.short	0x0003
        /*00b2*/ 	.short	0x0010
        /*00b4*/ 	.byte	0x00, 0xf0, 0x11, 0x00


	//----- nvinfo : EIATTR_KPARAM_INFO
	.align		4
.L_60:
        /*00b8*/ 	.byte	0x04, 0x17
        /*00ba*/ 	.short	(.L_62 - .L_61)
.L_61:
        /*00bc*/ 	.word	0x00000000
        /*00c0*/ 	.short	0x0002
        /*00c2*/ 	.short	0x000c
        /*00c4*/ 	.byte	0x00, 0xf0, 0x11, 0x00


	//----- nvinfo : EIATTR_KPARAM_INFO
	.align		4
.L_62:
        /*00c8*/ 	.byte	0x04, 0x17
        /*00ca*/ 	.short	(.L_64 - .L_63)
.L_63:
        /*00cc*/ 	.word	0x00000000
        /*00d0*/ 	.short	0x0001
        /*00d2*/ 	.short	0x0008
        /*00d4*/ 	.byte	0x00, 0xf0, 0x11, 0x00


	//----- nvinfo : EIATTR_KPARAM_INFO
	.align		4
.L_64:
        /*00d8*/ 	.byte	0x04, 0x17
        /*00da*/ 	.short	(.L_66 - .L_65)
.L_65:
        /*00dc*/ 	.word	0x00000000
        /*00e0*/ 	.short	0x0000
        /*00e2*/ 	.short	0x0000
        /*00e4*/ 	.byte	0x00, 0xf5, 0x21, 0x00


	//----- nvinfo : EIATTR_SPARSE_MMA_MASK
	.align		4
.L_66:
        /*00e8*/ 	.byte	0x03, 0x50
        /*00ea*/ 	.short	0x0000


	//----- nvinfo : EIATTR_MAXREG_COUNT
	.align		4
        /*00ec*/ 	.byte	0x03, 0x1b
        /*00ee*/ 	.short	0x00ff


	//----- nvinfo : EIATTR_EXTERNS
	.align		4
        /*00f0*/ 	.byte	0x04, 0x0f
        /*00f2*/ 	.short	(.L_68 - .L_67)


	//   ....[0]....
	.align		4
.L_67:
        /*00f4*/ 	.word	index@(__assertfail)


	//----- nvinfo : EIATTR_MERCURY_ISA_VERSION
	.align		4
.L_68:
        /*00f8*/ 	.byte	0x03, 0x5f
        /*00fa*/ 	.short	0x0101


	//----- nvinfo : EIATTR_VRC_CTA_INIT_COUNT
	.align		4
        /*00fc*/ 	.byte	0x02, 0x4a
	.zero		1
	.zero		1


	//----- nvinfo : EIATTR_SYSCALL_OFFSETS
	.align		4
        /*0100*/ 	.byte	0x04, 0x46
        /*0102*/ 	.short	(.L_70 - .L_69)


	//   ....[0]....
.L_69:
        /*0104*/ 	.word	0x00000330


	//----- nvinfo : EIATTR_EXIT_INSTR_OFFSETS
	.align		4
.L_70:
        /*0108*/ 	.byte	0x04, 0x1c
        /*010a*/ 	.short	(.L_72 - .L_71)


	//   ....[0]....
.L_71:
        /*010c*/ 	.word	0x000003a0


	//   ....[1]....
        /*0110*/ 	.word	0x00000710


	//----- nvinfo : EIATTR_CRS_STACK_SIZE
	.align		4
.L_72:
        /*0114*/ 	.byte	0x04, 0x1e
        /*0116*/ 	.short	(.L_74 - .L_73)
.L_73:
        /*0118*/ 	.word	0x00000000


	//----- nvinfo : EIATTR_CBANK_PARAM_SIZE
	.align		4
.L_74:
        /*011c*/ 	.byte	0x03, 0x19
        /*011e*/ 	.short	0x0058


	//----- nvinfo : EIATTR_PARAM_CBANK
	.align		4
        /*0120*/ 	.byte	0x04, 0x0a
        /*0122*/ 	.short	(.L_76 - .L_75)
	.align		4
.L_75:
        /*0124*/ 	.word	index@(.nv.constant0.ob_update)
        /*0128*/ 	.short	0x0380
        /*012a*/ 	.short	0x0058


	//----- nvinfo : EIATTR_SW_WAR
	.align		4
.L_76:
        /*012c*/ 	.byte	0x04, 0x36
        /*012e*/ 	.short	(.L_78 - .L_77)
.L_77:
        /*0130*/ 	.word	0x00000008
.L_78:


//--------------------- .nv.callgraph             --------------------------
	.section	.nv.callgraph,"",@"SHT_CUDA_CALLGRAPH"
	.align	4
	.sectionentsize	8
	.align		4
        /*0000*/ 	.word	0x00000000
	.align		4
        /*0004*/ 	.word	0xffffffff
	.align		4
        /*0008*/ 	.word	index@(ob_update)
	.align		4
        /*000c*/ 	.word	index@(__assertfail)
	.align		4
        /*0010*/ 	.word	0x00000000
	.align		4
        /*0014*/ 	.word	0xfffffffe
	.align		4
        /*0018*/ 	.word	0x00000000
	.align		4
        /*001c*/ 	.word	0xfffffffd
	.align		4
        /*0020*/ 	.word	0x00000000
	.align		4
        /*0024*/ 	.word	0xfffffffc


//--------------------- .nv.constant4             --------------------------
	.section	.nv.constant4,"a",@progbits
	.align	8
	.align		8
.nv.constant4:
        /*0000*/ 	.dword	__assertfail
	.align		8
        /*0008*/ 	.dword	__unnamed_1
	.align		8
        /*0010*/ 	.dword	_ZN34_INTERNAL_c7751e33_4_k_cu_0b67f0984cuda3std3__45__cpo5beginE
	.align		8
        /*0018*/ 	.dword	_ZN34_INTERNAL_c7751e33_4_k_cu_0b67f0984cuda3std3__45__cpo3endE
	.align		8
        /*0020*/ 	.dword	_ZN34_INTERNAL_c7751e33_4_k_cu_0b67f0984cuda3std3__45__cpo6cbeginE
	.align		8
        /*0028*/ 	.dword	_ZN34_INTERNAL_c7751e33_4_k_cu_0b67f0984cuda3std3__45__cpo4cendE
	.align		8
        /*0030*/ 	.dword	_ZN34_INTERNAL_c7751e33_4_k_cu_0b67f0984cuda3std3__45__cpo6rbeginE
	.align		8
        /*0038*/ 	.dword	_ZN34_INTERNAL_c7751e33_4_k_cu_0b67f0984cuda3std3__45__cpo4rendE
	.align		8
        /*0040*/ 	.dword	_ZN34_INTERNAL_c7751e33_4_k_cu_0b67f0984cuda3std3__45__cpo7crbeginE
	.align		8
        /*0048*/ 	.dword	_ZN34_INTERNAL_c7751e33_4_k_cu_0b67f0984cuda3std3__45__cpo5crendE
	.align		8
        /*0050*/ 	.dword	_ZN34_INTERNAL_c7751e33_4_k_cu_0b67f0984cuda3std3__436_GLOBAL__N__c7751e33_4_k_cu_0b67f0986ignoreE
	.align		8
        /*0058*/ 	.dword	_ZN34_INTERNAL_c7751e33_4_k_cu_0b67f0984cuda3std3__419piecewise_constructE
	.align		8
        /*0060*/ 	.dword	_ZN34_INTERNAL_c7751e33_4_k_cu_0b67f0984cuda3std3__48in_placeE
	.align		8
        /*0068*/ 	.dword	_ZN34_INTERNAL_c7751e33_4_k_cu_0b67f0984cuda3std3__420unreachable_sentinelE
	.align		8
        /*0070*/ 	.dword	_ZN34_INTERNAL_c7751e33_4_k_cu_0b67f0984cuda3std6ranges3__45__cpo4swapE
	.align		8
        /*0078*/ 	.dword	_ZN34_INTERNAL_c7751e33_4_k_cu_0b67f0984cuda3std6ranges3__45__cpo9iter_moveE
	.align		8
        /*0080*/ 	.dword	_ZN34_INTERNAL_c7751e33_4_k_cu_0b67f0984cuda3std6ranges3__45__cpo5beginE
	.align		8
        /*0088*/ 	.dword	_ZN34_INTERNAL_c7751e33_4_k_cu_0b67f0984cuda3std6ranges3__45__cpo3endE
	.align		8
        /*0090*/ 	.dword	_ZN34_INTERNAL_c7751e33_4_k_cu_0b67f0984cuda3std6ranges3__45__cpo6cbeginE
	.align		8
        /*0098*/ 	.dword	_ZN34_INTERNAL_c7751e33_4_k_cu_0b67f0984cuda3std6ranges3__45__cpo4cendE
	.align		8
        /*00a0*/ 	.dword	_ZN34_INTERNAL_c7751e33_4_k_cu_0b67f0984cuda3std6ranges3__45__cpo7advanceE
	.align		8
        /*00a8*/ 	.dword	_ZN34_INTERNAL_c7751e33_4_k_cu_0b67f0984cuda3std6ranges3__45__cpo9iter_swapE
	.align		8
        /*00b0*/ 	.dword	_ZN34_INTERNAL_c7751e33_4_k_cu_0b67f0984cuda3std6ranges3__45__cpo4nextE
	.align		8
        /*00b8*/ 	.dword	_ZN34_INTERNAL_c7751e33_4_k_cu_0b67f0984cuda3std6ranges3__45__cpo4prevE
	.align		8
        /*00c0*/ 	.dword	_ZN34_INTERNAL_c7751e33_4_k_cu_0b67f0984cuda3std6ranges3__45__cpo4dataE
	.align		8
        /*00c8*/ 	.dword	_ZN34_INTERNAL_c7751e33_4_k_cu_0b67f0984cuda3std6ranges3__45__cpo5cdataE
	.align		8
        /*00d0*/ 	.dword	_ZN34_INTERNAL_c7751e33_4_k_cu_0b67f0984cuda3std6ranges3__45__cpo4sizeE
	.align		8
        /*00d8*/ 	.dword	_ZN34_INTERNAL_c7751e33_4_k_cu_0b67f0984cuda3std6ranges3__45__cpo5ssizeE
	.align		8
        /*00e0*/ 	.dword	_ZN34_INTERNAL_c7751e33_4_k_cu_0b67f0984cuda3std6ranges3__45__cpo8distanceE
	.align		8
        /*00e8*/ 	.dword	_ZN34_INTERNAL_c7751e33_4_k_cu_0b67f0986thrust24THRUST_300001_SM_1000_NS6system6detail10sequential3seqE
	.align		8
        /*00f0*/ 	.dword	$str
	.align		8
        /*00f8*/ 	.dword	$str$1


//--------------------- .text.ob_update           --------------------------
	.section	.text.ob_update,"ax",@progbits
	.align	128
        .global         ob_update
        .type           ob_update,@function
        .size           ob_update,(.L_x_7 - ob_update)
        .other          ob_update,@"STO_CUDA_ENTRY STV_DEFAULT"
ob_update:
.text.ob_update:
[----:B------:R-:W0:Y:S01]  /*0000*/  LDC R1, c[0x0][0x37c] ;  /* 0x0000df00ff017b82 */ /* 0x000e220000000800 */
[----:B------:R-:W1:Y:S07]  /*0010*/  S2R R3, SR_CTAID.X ;  /* 0x0000000000037919 */ /* 0x000e6e0000002500 */
[----:B------:R-:W2:Y:S01]  /*0020*/  LDC.64 R16, c[0x0][0x3c8] ;  /* 0x0000f200ff107b82 */ /* 0x000ea20000000a00 */
[----:B------:R-:W3:Y:S01]  /*0030*/  LDCU.64 UR36, c[0x0][0x358] ;  /* 0x00006b00ff2477ac */ /* 0x000ee20008000a00 */
[----:B------:R-:W4:Y:S06]  /*0040*/  LDCU.64 UR4, c[0x0][0x3b8] ;  /* 0x00007700ff0477ac */ /* 0x000f2c0008000a00 */
[----:B------:R-:W5:Y:S01]  /*0050*/  LDC R7, c[0x0][0x38c] ;  /* 0x0000e300ff077b82 */ /* 0x000f620000000800 */
[----:B------:R-:W0:Y:S01]  /*0060*/  LDCU UR9, c[0x0][0x390] ;  /* 0x00007200ff0977ac */ /* 0x000e220008000800 */
[----:B------:R-:W4:Y:S01]  /*0070*/  LDCU UR8, c[0x0][0x3c0] ;  /* 0x00007800ff0877ac */ /* 0x000f220008000800 */
[----:B------:R-:W5:Y:S01]  /*0080*/  LDCU UR6, c[0x0][0x3a4] ;  /* 0x00007480ff0677ac */ /* 0x000f620008000800 */
[----:B------:R-:W0:Y:S01]  /*0090*/  S2R R18, SR_TID.X ;  /* 0x0000000000127919 */ /* 0x000e220000002100 */
[----:B------:R-:W5:Y:S01]  /*00a0*/  LDCU UR7, c[0x0][0x3a8] ;  /* 0x00007500ff0777ac */ /* 0x000f620008000800 */
[----:B------:R-:W0:Y:S01]  /*00b0*/  LDCU UR46, c[0x0][0x3c0] ;  /* 0x00007800ff2e77ac */ /* 0x000e220008000800 */
[----:B------:R-:W0:Y:S01]  /*00c0*/  LDCU UR47, c[0x0][0x3a8] ;  /* 0x00007500ff2f77ac */ /* 0x000e220008000800 */
[----:B-1----:R-:W-:Y:S01]  /*00d0*/  IMAD R3, R3, 0xf, RZ ;  /* 0x0000000f03037824 */ /* 0x002fe200078e02ff */
[----:B------:R-:W1:Y:S03]  /*00e0*/  LDCU.64 UR38, c[0x0][0x3b0] ;  /* 0x00007600ff2677ac */ /* 0x000e660008000a00 */
[----:B--2---:R-:W-:Y:S01]  /*00f0*/  IMAD.WIDE.U32 R16, R3, 0x4, R16 ;  /* 0x0000000403107825 */ /* 0x004fe200078e0010 */
[----:B------:R-:W2:Y:S04]  /*0100*/  LDCU.64 UR42, c[0x0][0x398] ;  /* 0x00007300ff2a77ac */ /* 0x000ea80008000a00 */
[----:B---3--:R-:W3:Y:S01]  /*0110*/  LDG.E R2, desc[UR36][R16.64+0xc] ;  /* 0x00000c2410027981 */ /* 0x008ee2000c1e1900 */
[----:B------:R-:W0:Y:S03]  /*0120*/  LDCU.64 UR40, c[0x0][0x380] ;  /* 0x00007000ff2877ac */ /* 0x000e260008000a00 */
[----:B------:R-:W3:Y:S01]  /*0130*/  LDG.E R5, desc[UR36][R16.64+0x10] ;  /* 0x0000102410057981 */ /* 0x000ee2000c1e1900 */
[----:B------:R-:W0:Y:S03]  /*0140*/  LDCU.64 UR44, c[0x0][0x3d0] ;  /* 0x00007a00ff2c77ac */ /* 0x000e260008000a00 */
[----:B------:R-:W0:Y:S04]  /*0150*/  LDG.E R19, desc[UR36][R16.64+0x14] ;  /* 0x0000142410137981 */ /* 0x000e28000c1e1900 */
[----:B------:R-:W2:Y:S04]  /*0160*/  LDG.E R0, desc[UR36][R16.64] ;  /* 0x0000002410007981 */ /* 0x000ea8000c1e1900 */
[----:B------:R-:W2:Y:S04]  /*0170*/  LDG.E R3, desc[UR36][R16.64+0x4] ;  /* 0x0000042410037981 */ /* 0x000ea8000c1e1900 */
[----:B------:R-:W2:Y:S01]  /*0180*/  LDG.E R22, desc[UR36][R16.64+0x8] ;  /* 0x0000082410167981 */ /* 0x000ea2000c1e1900 */
[----:B----4-:R-:W-:-:S04]  /*0190*/  UIMAD UR4, UR5, UR4, URZ ;  /* 0x00000004050472a4 */ /* 0x010fc8000f8e02ff */
[----:B------:R-:W-:Y:S01]  /*01a0*/  UIMAD UR4, UR4, UR8, URZ ;  /* 0x00000008040472a4 */ /* 0x000fe2000f8e02ff */
[----:B---3--:R-:W-:Y:S02]  /*01b0*/  IMAD R2, R2, UR5, R5 ;  /* 0x0000000502027c24 */ /* 0x008fe4000f8e0205 */
[----:B0-----:R-:W-:-:S03]  /*01c0*/  VIADD R5, R19, UR9 ;  /* 0x0000000913057c36 */ /* 0x001fc60008000000 */
[C---:B-----5:R-:W-:Y:S01]  /*01d0*/  IADD3 R4, PT, PT, R2.reuse, -0x1, R7 ;  /* 0xffffffff02047810 */ /* 0x060fe20007ffe007 */
[----:B------:R-:W-:-:S04]  /*01e0*/  IMAD R19, R2, UR8, R19 ;  /* 0x0000000802137c24 */ /* 0x000fc8000f8e0213 */
[----:B------:R-:W-:Y:S02]  /*01f0*/  IMAD R4, R4, UR8, R5 ;  /* 0x0000000804047c24 */ /* 0x000fe4000f8e0205 */
[----:B--2---:R-:W-:-:S03]  /*0200*/  IMAD R3, R0, UR6, R3 ;  /* 0x0000000600037c24 */ /* 0x004fc6000f8e0203 */
[----:B------:R-:W-:Y:S01]  /*0210*/  ISETP.GT.AND P0, PT, R4, UR4, PT ;  /* 0x0000000404007c0c */ /* 0x000fe2000bf04270 */
[----:B------:R-:W-:-:S12]  /*0220*/  IMAD R22, R3, UR7, R22 ;  /* 0x0000000703167c24 */ /* 0x000fd8000f8e0216 */
[----:B-1----:R-:W-:Y:S05]  /*0230*/  @!P0 BRA `(.L_x_0) ;  /* 0x0000000000408947 */ /* 0x002fea0003800000 */
[----:B------:R-:W-:Y:S01]  /*0240*/  MOV R2, 0x0 ;  /* 0x0000000000027802 */ /* 0x000fe20000000f00 */
[----:B------:R-:W0:Y:S01]  /*0250*/  LDCU.64 UR4, c[0x4][0xf0] ;  /* 0x01001e00ff0477ac */ /* 0x000e220008000a00 */
[----:B------:R-:W-:Y:S02]  /*0260*/  HFMA2 R12, -RZ, RZ, 0, 5.9604644775390625e-08 ;  /* 0x00000001ff0c7431 */ /* 0x000fe400000001ff */
[----:B------:R-:W-:Y:S01]  /*0270*/  IMAD.MOV.U32 R8, RZ, RZ, 0x2b ;  /* 0x0000002bff087424 */ /* 0x000fe200078e00ff */
[----:B------:R-:W1:Y:S01]  /*0280*/  LDCU.64 UR6, c[0x4][0xf8] ;  /* 0x01001f00ff0677ac */ /* 0x000e620008000a00 */
[----:B------:R-:W2:Y:S01]  /*0290*/  LDC.64 R2, c[0x4][R2] ;  /* 0x0100000002027b82 */ /* 0x000ea20000000a00 */
[----:B------:R-:W-:Y:S01]  /*02a0*/  IMAD.MOV.U32 R13, RZ, RZ, RZ ;  /* 0x000000ffff0d7224 */ /* 0x000fe200078e00ff */
[----:B------:R-:W3:Y:S01]  /*02b0*/  LDCU.64 UR8, c[0x4][0x8] ;  /* 0x01000100ff0877ac */ /* 0x000ee20008000a00 */
[----:B0-----:R-:W-:Y:S01]  /*02c0*/  IMAD.U32 R4, RZ, RZ, UR4 ;  /* 0x00000004ff047e24 */ /* 0x001fe2000f8e00ff */
[----:B------:R-:W-:Y:S01]  /*02d0*/  MOV R5, UR5 ;  /* 0x0000000500057c02 */ /* 0x000fe20008000f00 */
[----:B-1----:R-:W-:-:S02]  /*02e0*/  IMAD.U32 R6, RZ, RZ, UR6 ;  /* 0x00000006ff067e24 */ /* 0x002fc4000f8e00ff */
[----:B------:R-:W-:Y:S01]  /*02f0*/  IMAD.U32 R7, RZ, RZ, UR7 ;  /* 0x00000007ff077e24 */ /* 0x000fe2000f8e00ff */
[----:B---3--:R-:W-:Y:S01]  /*0300*/  MOV R10, UR8 ;  /* 0x00000008000a7c02 */ /* 0x008fe20008000f00 */
[----:B------:R-:W-:-:S07]  /*0310*/  IMAD.U32 R11, RZ, RZ, UR9 ;  /* 0x00000009ff0b7e24 */ /* 0x000fce000f8e00ff */
[----:B------:R-:W-:-:S07]  /*0320*/  LEPC R20, `(.L_x_0) ;  /* 0x000000001014794e */ /* 0x000fce0000000000 */
[----:B--2---:R-:W-:Y:S05]  /*0330*/  CALL.ABS.NOINC R2 ;  /* 0x0000000002007343 */ /* 0x004fea0003c00000 */
.L_x_0:
[----:B------:R-:W2:Y:S01]  /*0340*/  LDG.E R0, desc[UR36][R16.64+0x18] ;  /* 0x0000182410007981 */ /* 0x000ea2000c1e1900 */
[----:B------:R-:W0:Y:S01]  /*0350*/  LDCU UR5, c[0x0][0x38c] ;  /* 0x00007180ff0577ac */ /* 0x000e220008000800 */
[----:B------:R-:W1:Y:S01]  /*0360*/  LDCU UR4, c[0x0][0x390] ;  /* 0x00007200ff0477ac */ /* 0x000e620008000800 */
[----:B0-----:R-:W-:Y:S01]  /*0370*/  ISETP.GE.AND P0, PT, R18, UR5, PT ;  /* 0x0000000512007c0c */ /* 0x001fe2000bf06270 */
[----:B-1----:R-:W-:-:S06]  /*0380*/  UIMAD UR4, UR5, UR4, URZ ;  /* 0x00000004050472a4 */ /* 0x002fcc000f8e02ff */
[----:B--2---:R-:W-:-:S06]  /*0390*/  IMAD R0, R0, UR4, RZ ;  /* 0x0000000400007c24 */ /* 0x004fcc000f8e02ff */
[----:B------:R-:W-:Y:S05]  /*03a0*/  @P0 EXIT ;  /* 0x000000000000094d */ /* 0x000fea0003800000 */
[----:B------:R-:W0:Y:S01]  /*03b0*/  S2R R10, SR_TID.Y ;  /* 0x00000000000a7919 */ /* 0x000e220000002200 */
[----:B------:R-:W-:Y:S01]  /*03c0*/  BSSY.RECONVERGENT B0, `(.L_x_1) ;  /* 0x0000034000007945 */ /* 0x000fe20003800200 */
.L_x_5:
[----:B0-----:R-:W0:Y:S01]  /*03d0*/  LDC R11, c[0x0][0x390] ;  /* 0x0000e400ff0b7b82 */ /* 0x001e220000000800 */
[----:B------:R-:W-:Y:S01]  /*03e0*/  BSSY.RECONVERGENT B1, `(.L_x_2) ;  /* 0x000002c000017945 */ /* 0x000fe20003800200 */
[----:B0-----:R-:W-:-:S13]  /*03f0*/  ISETP.GE.AND P0, PT, R10, R11, PT ;  /* 0x0000000b0a00720c */ /* 0x001fda0003f06270 */
[----:B------:R-:W-:Y:S05]  /*0400*/  @P0 BRA `(.L_x_3) ;  /* 0x0000000000a40947 */ /* 0x000fea0003800000 */
[----:B------:R-:W-:-:S07]  /*0410*/  IMAD.MOV.U32 R13, RZ, RZ, R10 ;  /* 0x000000ffff0d7224 */ /* 0x000fce00078e000a */
.L_x_4:
[C-C-:B0-----:R-:W-:Y:S02]  /*0420*/  IMAD R3, R18.reuse, UR47, R13.reuse ;  /* 0x0000002f12037c24 */ /* 0x141fe4000f8e020d */
[----:B------:R-:W-:-:S03]  /*0430*/  IMAD R5, R18, R11, R13 ;  /* 0x0000000b12057224 */ /* 0x000fc600078e020d */
[----:B------:R-:W-:Y:S02]  /*0440*/  SHF.R.S32.HI R7, RZ, 0x1f, R3 ;  /* 0x0000001fff077819 */ /* 0x000fe40000011403 */
[----:B------:R-:W-:Y:S02]  /*0450*/  IADD3 R8, P0, PT, R22, R3, RZ ;  /* 0x0000000316087210 */ /* 0x000fe40007f1e0ff */
[----:B------:R-:W-:Y:S02]  /*0460*/  SHF.R.S32.HI R3, RZ, 0x1f, R5 ;  /* 0x0000001fff037819 */ /* 0x000fe40000011405 */
[----:B------:R-:W-:Y:S02]  /*0470*/  IADD3 R5, P1, PT, R0, R5, RZ ;  /* 0x0000000500057210 */ /* 0x000fe40007f3e0ff */
[----:B------:R-:W-:Y:S02]  /*0480*/  LEA.HI.X.SX32 R7, R22, R7, 0x1, P0 ;  /* 0x0000000716077211 */ /* 0x000fe400000f0eff */
[----:B------:R-:W-:-:S02]  /*0490*/  LEA.HI.X.SX32 R6, R0, R3, 0x1, P1 ;  /* 0x0000000300067211 */ /* 0x000fc400008f0eff */
[C---:B------:R-:W-:Y:S02]  /*04a0*/  LEA R2, P0, R8.reuse, UR42, 0x3 ;  /* 0x0000002a08027c11 */ /* 0x040fe4000f8018ff */
[C---:B------:R-:W-:Y:S02]  /*04b0*/  LEA R4, P1, R5.reuse, UR40, 0x3 ;  /* 0x0000002805047c11 */ /* 0x040fe4000f8218ff */
[----:B------:R-:W-:Y:S02]  /*04c0*/  LEA.HI.X R3, R8, UR43, R7, 0x3, P0 ;  /* 0x0000002b08037c11 */ /* 0x000fe400080f1c07 */
[----:B------:R-:W-:-:S04]  /*04d0*/  LEA.HI.X R5, R5, UR41, R6, 0x3, P1 ;  /* 0x0000002905057c11 */ /* 0x000fc800088f1c06 */
[----:B------:R-:W2:Y:S04]  /*04e0*/  LDG.E.64.CONSTANT R2, desc[UR36][R2.64] ;  /* 0x0000002402027981 */ /* 0x000ea8000c1e9b00 */
[----:B------:R-:W3:Y:S01]  /*04f0*/  LDG.E.64 R4, desc[UR36][R4.64] ;  /* 0x0000002404047981 */ /* 0x000ee2000c1e1b00 */
[----:B------:R-:W0:Y:S01]  /*0500*/  LDCU UR4, c[0x0][0x364] ;  /* 0x00006c80ff0477ac */ /* 0x000e220008000800 */
[----:B------:R-:W-:-:S05]  /*0510*/  IMAD R6, R18, UR46, R13 ;  /* 0x0000002e12067c24 */ /* 0x000fca000f8e020d */
[----:B------:R-:W-:Y:S02]  /*0520*/  SHF.R.S32.HI R8, RZ, 0x1f, R6 ;  /* 0x0000001fff087819 */ /* 0x000fe40000011406 */
[----:B------:R-:W-:-:S04]  /*0530*/  IADD3 R12, P0, PT, R19, R6, RZ ;  /* 0x00000006130c7210 */ /* 0x000fc80007f1e0ff */
[----:B------:R-:W-:Y:S02]  /*0540*/  LEA.HI.X.SX32 R7, R19, R8, 0x1, P0 ;  /* 0x0000000813077211 */ /* 0x000fe400000f0eff */
[C---:B------:R-:W-:Y:S02]  /*0550*/  SHF.L.U32 R6, R12.reuse, 0x3, RZ ;  /* 0x000000030c067819 */ /* 0x040fe400000006ff */
[----:B------:R-:W-:Y:S02]  /*0560*/  SHF.L.U64.HI R12, R12, 0x3, R7 ;  /* 0x000000030c0c7819 */ /* 0x000fe40000010207 */
[C---:B------:R-:W-:Y:S01]  /*0570*/  IADD3 R8, P0, PT, R6.reuse, UR38, RZ ;  /* 0x0000002606087c10 */ /* 0x040fe2000ff1e0ff */
[----:B0-----:R-:W-:Y:S01]  /*0580*/  VIADD R13, R13, UR4 ;  /* 0x000000040d0d7c36 */ /* 0x001fe20008000000 */
[----:B------:R-:W-:Y:S02]  /*0590*/  IADD3 R6, P1, PT, R6, UR44, RZ ;  /* 0x0000002c06067c10 */ /* 0x000fe4000ff3e0ff */
[----:B------:R-:W-:-:S02]  /*05a0*/  IADD3.X R9, PT, PT, R12, UR39, RZ, P0, !PT ;  /* 0x000000270c097c10 */ /* 0x000fc400087fe4ff */
[----:B------:R-:W-:Y:S01]  /*05b0*/  ISETP.GE.AND P0, PT, R13, R11, PT ;  /* 0x0000000b0d00720c */ /* 0x000fe20003f06270 */
[C---:B--2---:R-:W-:Y:S01]  /*05c0*/  FMUL R17, R3.reuse, R3 ;  /* 0x0000000303117220 */ /* 0x044fe20000400000 */
[----:B---3--:R-:W-:-:S03]  /*05d0*/  FMUL R7, R3, R5 ;  /* 0x0000000503077220 */ /* 0x008fc60000400000 */
[C---:B------:R-:W-:Y:S01]  /*05e0*/  FFMA R17, R2.reuse, R2, R17 ;  /* 0x0000000202117223 */ /* 0x040fe20000000011 */
[CC--:B------:R-:W-:Y:S01]  /*05f0*/  FFMA R15, R2.reuse, R4.reuse, R7 ;  /* 0x00000004020f7223 */ /* 0x0c0fe20000000007 */
[----:B------:R-:W-:Y:S01]  /*0600*/  FMUL R4, R3, R4 ;  /* 0x0000000403047220 */ /* 0x000fe20000400000 */
[----:B------:R-:W-:Y:S01]  /*0610*/  FMUL R3, R2, R3 ;  /* 0x0000000302037220 */ /* 0x000fe20000400000 */
[----:B------:R-:W-:Y:S02]  /*0620*/  IADD3.X R7, PT, PT, R12, UR45, RZ, P1, !PT ;  /* 0x0000002d0c077c10 */ /* 0x000fe40008ffe4ff */
[----:B------:R-:W-:Y:S01]  /*0630*/  FFMA R5, R2, R5, -R4 ;  /* 0x0000000502057223 */ /* 0x000fe20000000804 */
[----:B------:R-:W-:Y:S01]  /*0640*/  FADD R3, R3, -R3 ;  /* 0x8000000303037221 */ /* 0x000fe20000000000 */
[----:B------:R0:W-:Y:S04]  /*0650*/  REDG.E.ADD.F32.FTZ.RN.STRONG.GPU desc[UR36][R8.64], R15 ;  /* 0x0000000f080079a6 */ /* 0x0001e8000c12f324 */
[----:B------:R0:W-:Y:S04]  /*0660*/  REDG.E.ADD.F32.FTZ.RN.STRONG.GPU desc[UR36][R8.64+0x4], R5 ;  /* 0x00000405080079a6 */ /* 0x0001e8000c12f324 */
[----:B------:R0:W-:Y:S04]  /*0670*/  REDG.E.ADD.F32.FTZ.RN.STRONG.GPU desc[UR36][R6.64], R17 ;  /* 0x00000011060079a6 */ /* 0x0001e8000c12f324 */
[----:B------:R0:W-:Y:S01]  /*0680*/  REDG.E.ADD.F32.FTZ.RN.STRONG.GPU desc[UR36][R6.64+0x4], R3 ;  /* 0x00000403060079a6 */ /* 0x0001e2000c12f324 */
[----:B------:R-:W-:Y:S05]  /*0690*/  @!P0 BRA `(.L_x_4) ;  /* 0xfffffffc00608947 */ /* 0x000fea000383ffff */
.L_x_3:
[----:B------:R-:W-:Y:S05]  /*06a0*/  BSYNC.RECONVERGENT B1 ;  /* 0x0000000000017941 */ /* 0x000fea0003800200 */
.L_x_2:
[----:B------:R-:W1:Y:S01]  /*06b0*/  LDCU UR4, c[0x0][0x360] ;  /* 0x00006c00ff0477ac */ /* 0x000e620008000800 */
[----:B------:R-:W2:Y:S01]  /*06c0*/  LDCU UR5, c[0x0][0x38c] ;  /* 0x00007180ff0577ac */ /* 0x000ea20008000800 */
[----:B-1----:R-:W-:-:S04]  /*06d0*/  IADD3 R18, PT, PT, R18, UR4, RZ ;  /* 0x0000000412127c10 */ /* 0x002fc8000fffe0ff */
[----:B--2---:R-:W-:-:S13]  /*06e0*/  ISETP.GE.AND P0, PT, R18, UR5, PT ;  /* 0x0000000512007c0c */ /* 0x004fda000bf06270 */
[----:B------:R-:W-:Y:S05]  /*06f0*/  @!P0 BRA `(.L_x_5) ;  /* 0xfffffffc00348947 */ /* 0x000fea000383ffff */
[----:B------:R-:W-:Y:S05]  /*0700*/  BSYNC.RECONVERGENT B0 ;  /* 0x0000000000007941 */ /* 0x000fea0003800200 */
.L_x_1:
[----:B------:R-:W-:Y:S05]  /*0710*/  EXIT ;  /* 0x000000000000794d */ /* 0x000fea0003800000 */
.L_x_6:
[----:B------:R-:W-:-:S00]  /*0720*/  BRA `(.L_x_6) ;  /* 0xfffffffc00fc7947 */ /* 0x000fc0000383ffff */
[----:B------:R-:W-:-:S00]  /*0730*/  NOP ;  /* 0x0000000000007918 */ /* 0x000fc00000000000 */
        /* <DEDUP_REMOVED lines=12> */
.L_x_7:


//--------------------- .nv.global.init           --------------------------
	.section	.nv.global.init,"aw",@progbits
.nv.global.init:
	.type		$str$1,@object
	.size		$str$1,($str - $str$1)
$str$1:
        /*0000*/ 	.byte	0x2f, 0x74, 0x6d, 0x70, 0x2f, 0x73, 0x61, 0x73, 0x73, 0x5f, 0x63, 0x75, 0x5f, 0x5f, 0x37, 0x7a
        /*0010*/ 	.byte	0x70, 0x6e, 0x79, 0x30, 0x64, 0x2f, 0x6b, 0x2e, 0x63, 0x75, 0x00
	.type		$str,@object
	.size		$str,(__unnamed_1 - $str)
$str:
        /*001b*/ 	.byte	0x6f, 0x61, 0x5b, 0x30, 0x5d, 0x20, 0x2a, 0x20, 0x48, 0x20, 0x2a, 0x20, 0x49, 0x20, 0x2b, 0x20
        /*002b*/ 	.byte	0x6f, 0x61, 0x5b, 0x31, 0x5d, 0x20, 0x2a, 0x20, 0x49, 0x20, 0x2b, 0x20, 0x6f, 0x61, 0x5b, 0x32
        /*003b*/ 	.byte	0x5d, 0x20, 0x2b, 0x20, 0x28, 0x42, 0x20, 0x2d, 0x20, 0x31, 0x29, 0x20, 0x2a, 0x20, 0x49, 0x20
        /*004b*/ 	.byte	0x2b, 0x20, 0x43, 0x20, 0x2d, 0x20, 0x31, 0x20, 0x3c, 0x20, 0x47, 0x20, 0x2a, 0x20, 0x48, 0x20
        /*005b*/ 	.byte	0x2a, 0x20, 0x49, 0x00
	.type		__unnamed_1,@object
	.size		__unnamed_1,(.L_0 - __unnamed_1)
__unnamed_1:
        /*005f*/ 	.byte	0x76, 0x6f, 0x69, 0x64, 0x20, 0x6f, 0x62, 0x5f, 0x75, 0x70, 0x64, 0x61, 0x74, 0x65, 0x28, 0x63
        /* <DEDUP_REMOVED lines=17> */
        /*017f*/ 	.byte	0x3e, 0x20, 0x2a, 0x29, 0x00
.L_0:


//--------------------- .nv.shared.reserved.0     --------------------------
	.section	.nv.shared.reserved.0,"aw",@nobits
	.weak		__nv_reservedSMEM_offset_0_alias
	.size		__nv_reservedSMEM_offset_0_alias, 0, 64
	.other		__nv_reservedSMEM_offset_0_alias,@"STO_CUDA_RESERVED_SHARED STV_DEFAULT"
__nv_reservedSMEM_offset_0_alias:
	.zero		0
	.zero		64


//--------------------- .nv.global                --------------------------
	.section	.nv.global,"aw",@nobits
.nv.global:
	.type		_ZN34_INTERNAL_c7751e33_4_k_cu_0b67f0984cuda3std3__48in_placeE,@object
	.size		_ZN34_INTERNAL_c7751e33_4_k_cu_0b67f0984cuda3std3__48in_placeE,(_ZN34_INTERNAL_c7751e33_4_k_cu_0b67f0984cuda3std6ranges3__45__cpo8distanceE - _ZN34_INTERNAL_c7751e33_4_k_cu_0b67f0984cuda3std3__48in_placeE)
_ZN34_INTERNAL_c7751e33_4_k_cu_0b67f0984cuda3std3__48in_placeE:
	.zero		1
	.type		_ZN34_INTERNAL_c7751e33_4_k_cu_0b67f0984cuda3std6ranges3__45__cpo8distanceE,@object
	.size		_ZN34_INTERNAL_c7751e33_4_k_cu_0b67f0984cuda3std6ranges3__45__cpo8distanceE,(_ZN34_INTERNAL_c7751e33_4_k_cu_0b67f0984cuda3std3__45__cpo6cbeginE - _ZN34_INTERNAL_c7751e33_4_k_cu_0b67f0984cuda3std6ranges3__45__cpo8distanceE)
_ZN34_INTERNAL_c7751e33_4_k_cu_0b67f0984cuda3std6ranges3__45__cpo8distanceE:
	.zero		1
	.type		_ZN34_INTERNAL_c7751e33_4_k_cu_0b67f0984cuda3std3__45__cpo6cbeginE,@object
	.size		_ZN34_INTERNAL_c7751e33_4_k_cu_0b67f0984cuda3std3__45__cpo6cbeginE,(_ZN34_INTERNAL_c7751e33_4_k_cu_0b67f0984cuda3std6ranges3__45__cpo7advanceE - _ZN34_INTERNAL_c7751e33_4_k_cu_0b67f0984cuda3std3__45__cpo6cbeginE)
_ZN34_INTERNAL_c7751e33_4_k_cu_0b67f0984cuda3std3__45__cpo6cbeginE:
	.zero		1
	.type		_ZN34_INTERNAL_c7751e33_4_k_cu_0b67f0984cuda3std6ranges3__45__cpo7advanceE,@object
	.size		_ZN34_INTERNAL_c7751e33_4_k_cu_0b67f0984cuda3std6ranges3__45__cpo7advanceE,(_ZN34_INTERNAL_c7751e33_4_k_cu_0b67f0984cuda3std3__45__cpo7crbeginE - _ZN34_INTERNAL_c7751e33_4_k_cu_0b67f0984cuda3std6ranges3__45__cpo7advanceE)
_ZN34_INTERNAL_c7751e33_4_k_cu_0b67f0984cuda3std6ranges3__45__cpo7advanceE:
	.zero		1
	.type		_ZN34_INTERNAL_c7751e33_4_k_cu_0b67f0984cuda3std3__45__cpo7crbeginE,@object
	.size		_ZN34_INTERNAL_c7751e33_4_k_cu_0b67f0984cuda3std3__45__cpo7crbeginE,(_ZN34_INTERNAL_c7751e33_4_k_cu_0b67f0984cuda3std6ranges3__45__cpo4dataE - _ZN34_INTERNAL_c7751e33_4_k_cu_0b67f0984cuda3std3__45__cpo7crbeginE)
_ZN34_INTERNAL_c7751e33_4_k_cu_0b67f0984cuda3std3__45__cpo7crbeginE:
	.zero		1
	.type		_ZN34_INTERNAL_c7751e33_4_k_cu_0b67f0984cuda3std6ranges3__45__cpo4dataE,@object
	.size		_ZN34_INTERNAL_c7751e33_4_k_cu_0b67f0984cuda3std6ranges3__45__cpo4dataE,(_ZN34_INTERNAL_c7751e33_4_k_cu_0b67f0984cuda3std6ranges3__45__cpo5beginE - _ZN34_INTERNAL_c7751e33_4_k_cu_0b67f0984cuda3std6ranges3__45__cpo4dataE)
_ZN34_INTERNAL_c7751e33_4_k_cu_0b67f0984cuda3std6ranges3__45__cpo4dataE:
	.zero		1
	.type		_ZN34_INTERNAL_c7751e33_4_k_cu_0b67f0984cuda3std6ranges3__45__cpo5beginE,@object
	.size		_ZN34_INTERNAL_c7751e33_4_k_cu_0b67f0984cuda3std6ranges3__45__cpo5beginE,(_ZN34_INTERNAL_c7751e33_4_k_cu_0b67f0984cuda3std3__436_GLOBAL__N__c7751e33_4_k_cu_0b67f0986ignoreE - _ZN34_INTERNAL_c7751e33_4_k_cu_0b67f0984cuda3std6ranges3__45__cpo5beginE)
_ZN34_INTERNAL_c7751e33_4_k_cu_0b67f0984cuda3std6ranges3__45__cpo5beginE:
	.zero		1
	.type		_ZN34_INTERNAL_c7751e33_4_k_cu_0b67f0984cuda3std3__436_GLOBAL__N__c7751e33_4_k_cu_0b67f0986ignoreE,@object
	.size		_ZN34_INTERNAL_c7751e33_4_k_cu_0b67f0984cuda3std3__436_GLOBAL__N__c7751e33_4_k_cu_0b67f0986ignoreE,(_ZN34_INTERNAL_c7751e33_4_k_cu_0b67f0984cuda3std6ranges3__45__cpo4sizeE - _ZN34_INTERNAL_c7751e33_4_k_cu_0b67f0984cuda3std3__436_GLOBAL__N__c7751e33_4_k_cu_0b67f0986ignoreE)
_ZN34_INTERNAL_c7751e33_4_k_cu_0b67f0984cuda3std3__436_GLOBAL__N__c7751e33_4_k_cu_0b67f0986ignoreE:
	.zero		1
	.type		_ZN34_INTERNAL_c7751e33_4_k_cu_0b67f0984cuda3std6ranges3__45__cpo4sizeE,@object
	.size		_ZN34_INTERNAL_c7751e33_4_k_cu_0b67f0984cuda3std6ranges3__45__cpo4sizeE,(_ZN34_INTERNAL_c7751e33_4_k_cu_0b67f0984cuda3std3__45__cpo5beginE - _ZN34_INTERNAL_c7751e33_4_k_cu_0b67f0984cuda3std6ranges3__45__cpo4sizeE)
_ZN34_INTERNAL_c7751e33_4_k_cu_0b67f0984cuda3std6ranges3__45__cpo4sizeE:
	.zero		1
	.type		_ZN34_INTERNAL_c7751e33_4_k_cu_0b67f0984cuda3std3__45__cpo5beginE,@object
	.size		_ZN34_INTERNAL_c7751e33_4_k_cu_0b67f0984cuda3std3__45__cpo5beginE,(_ZN34_INTERNAL_c7751e33_4_k_cu_0b67f0984cuda3std6ranges3__45__cpo6cbeginE - _ZN34_INTERNAL_c7751e33_4_k_cu_0b67f0984cuda3std3__45__cpo5beginE)
_ZN34_INTERNAL_c7751e33_4_k_cu_0b67f0984cuda3std3__45__cpo5beginE:
	.zero		1
	.type		_ZN34_INTERNAL_c7751e33_4_k_cu_0b67f0984cuda3std6ranges3__45__cpo6cbeginE,@object
	.size		_ZN34_INTERNAL_c7751e33_4_k_cu_0b67f0984cuda3std6ranges3__45__cpo6cbeginE,(_ZN34_INTERNAL_c7751e33_4_k_cu_0b67f0984cuda3std3__45__cpo6rbeginE - _ZN34_INTERNAL_c7751e33_4_k_cu_0b67f0984cuda3std6ranges3__45__cpo6cbeginE)
_ZN34_INTERNAL_c7751e33_4_k_cu_0b67f0984cuda3std6ranges3__45__cpo6cbeginE:
	.zero		1
	.type		_ZN34_INTERNAL_c7751e33_4_k_cu_0b67f0984cuda3std3__45__cpo6rbeginE,@object
	.size		_ZN34_INTERNAL_c7751e33_4_k_cu_0b67f0984cuda3std3__45__cpo6rbeginE,(_ZN34_INTERNAL_c7751e33_4_k_cu_0b67f0984cuda3std6ranges3__45__cpo4nextE - _ZN34_INTERNAL_c7751e33_4_k_cu_0b67f0984cuda3std3__45__cpo6rbeginE)
_ZN34_INTERNAL_c7751e33_4_k_cu_0b67f0984cuda3std3__45__cpo6rbeginE:
	.zero		1
	.type		_ZN34_INTERNAL_c7751e33_4_k_cu_0b67f0984cuda3std6ranges3__45__cpo4nextE,@object
	.size		_ZN34_INTERNAL_c7751e33_4_k_cu_0b67f0984cuda3std6ranges3__45__cpo4nextE,(_ZN34_INTERNAL_c7751e33_4_k_cu_0b67f0984cuda3std6ranges3__45__cpo4swapE - _ZN34_INTERNAL_c7751e33_4_k_cu_0b67f0984cuda3std6ranges3__45__cpo4nextE)
_ZN34_INTERNAL_c7751e33_4_k_cu_0b67f0984cuda3std6ranges3__45__cpo4nextE:
	.zero		1
	.type		_ZN34_INTERNAL_c7751e33_4_k_cu_0b67f0984cuda3std6ranges3__45__cpo4swapE,@object
	.size		_ZN34_INTERNAL_c7751e33_4_k_cu_0b67f0984cuda3std6ranges3__45__cpo4swapE,(_ZN34_INTERNAL_c7751e33_4_k_cu_0b67f0984cuda3std3__420unreachable_sentinelE - _ZN34_INTERNAL_c7751e33_4_k_cu_0b67f0984cuda3std6ranges3__45__cpo4swapE)
_ZN34_INTERNAL_c7751e33_4_k_cu_0b67f0984cuda3std6ranges3__45__cpo4swapE:
	.zero		1
	.type		_ZN34_INTERNAL_c7751e33_4_k_cu_0b67f0984cuda3std3__420unreachable_sentinelE,@object
	.size		_ZN34_INTERNAL_c7751e33_4_k_cu_0b67f0984cuda3std3__420unreachable_sentinelE,(_ZN34_INTERNAL_c7751e33_4_k_cu_0b67f0986thrust24THRUST_300001_SM_1000_NS6system6detail10sequential3seqE - _ZN34_INTERNAL_c7751e33_4_k_cu_0b67f0984cuda3std3__420unreachable_sentinelE)
_ZN34_INTERNAL_c7751e33_4_k_cu_0b67f0984cuda3std3__420unreachable_sentinelE:
	.zero		1
	.type		_ZN34_INTERNAL_c7751e33_4_k_cu_0b67f0986thrust24THRUST_300001_SM_1000_NS6system6detail10sequential3seqE,@object
	.size		_ZN34_INTERNAL_c7751e33_4_k_cu_0b67f0986thrust24THRUST_300001_SM_1000_NS6system6detail10sequential3seqE,(_ZN34_INTERNAL_c7751e33_4_k_cu_0b67f0984cuda3std3__45__cpo4cendE - _ZN34_INTERNAL_c7751e33_4_k_cu_0b67f0986thrust24THRUST_300001_SM_1000_NS6system6detail10sequential3seqE)
_ZN34_INTERNAL_c7751e33_4_k_cu_0b67f0986thrust24THRUST_300001_SM_1000_NS6system6detail10sequential3seqE:
	.zero		1
	.type		_ZN34_INTERNAL_c7751e33_4_k_cu_0b67f0984cuda3std3__45__cpo4cendE,@object
	.size		_ZN34_INTERNAL_c7751e33_4_k_cu_0b67f0984cuda3std3__45__cpo4cendE,(_ZN34_INTERNAL_c7751e33_4_k_cu_0b67f0984cuda3std6ranges3__45__cpo9iter_swapE - _ZN34_INTERNAL_c7751e33_4_k_cu_0b67f0984cuda3std3__45__cpo4cendE)
_ZN34_INTERNAL_c7751e33_4_k_cu_0b67f0984cuda3std3__45__cpo4cendE:
	.zero		1
	.type		_ZN34_INTERNAL_c7751e33_4_k_cu_0b67f0984cuda3std6ranges3__45__cpo9iter_swapE,@object
	.size		_ZN34_INTERNAL_c7751e33_4_k_cu_0b67f0984cuda3std6ranges3__45__cpo9iter_swapE,(_ZN34_INTERNAL_c7751e33_4_k_cu_0b67f0984cuda3std3__45__cpo5crendE - _ZN34_INTERNAL_c7751e33_4_k_cu_0b67f0984cuda3std6ranges3__45__cpo9iter_swapE)
_ZN34_INTERNAL_c7751e33_4_k_cu_0b67f0984cuda3std6ranges3__45__cpo9iter_swapE:
	.zero		1
	.type		_ZN34_INTERNAL_c7751e33_4_k_cu_0b67f0984cuda3std3__45__cpo5crendE,@object
	.size		_ZN34_INTERNAL_c7751e33_4_k_cu_0b67f0984cuda3std3__45__cpo5crendE,(_ZN34_INTERNAL_c7751e33_4_k_cu_0b67f0984cuda3std6ranges3__45__cpo5cdataE - _ZN34_INTERNAL_c7751e33_4_k_cu_0b67f0984cuda3std3__45__cpo5crendE)
_ZN34_INTERNAL_c7751e33_4_k_cu_0b67f0984cuda3std3__45__cpo5crendE:
	.zero		1
	.type		_ZN34_INTERNAL_c7751e33_4_k_cu_0b67f0984cuda3std6ranges3__45__cpo5cdataE,@object
	.size		_ZN34_INTERNAL_c7751e33_4_k_cu_0b67f0984cuda3std6ranges3__45__cpo5cdataE,(_ZN34_INTERNAL_c7751e33_4_k_cu_0b67f0984cuda3std6ranges3__45__cpo3endE - _ZN34_INTERNAL_c7751e33_4_k_cu_0b67f0984cuda3std6ranges3__45__cpo5cdataE)
_ZN34_INTERNAL_c7751e33_4_k_cu_0b67f0984cuda3std6ranges3__45__cpo5cdataE:
	.zero		1
	.type		_ZN34_INTERNAL_c7751e33_4_k_cu_0b67f0984cuda3std6ranges3__45__cpo3endE,@object
	.size		_ZN34_INTERNAL_c7751e33_4_k_cu_0b67f0984cuda3std6ranges3__45__cpo3endE,(_ZN34_INTERNAL_c7751e33_4_k_cu_0b67f0984cuda3std3__419piecewise_constructE - _ZN34_INTERNAL_c7751e33_4_k_cu_0b67f0984cuda3std6ranges3__45__cpo3endE)
_ZN34_INTERNAL_c7751e33_4_k_cu_0b67f0984cuda3std6ranges3__45__cpo3endE:
	.zero		1
	.type		_ZN34_INTERNAL_c7751e33_4_k_cu_0b67f0984cuda3std3__419piecewise_constructE,@object
	.size		_ZN34_INTERNAL_c7751e33_4_k_cu_0b67f0984cuda3std3__419piecewise_constructE,(_ZN34_INTERNAL_c7751e33_4_k_cu_0b67f0984cuda3std6ranges3__45__cpo5ssizeE - _ZN34_INTERNAL_c7751e33_4_k_cu_0b67f0984cuda3std3__419piecewise_constructE)
_ZN34_INTERNAL_c7751e33_4_k_cu_0b67f0984cuda3std3__419piecewise_constructE:
	.zero		1
	.type		_ZN34_INTERNAL_c7751e33_4_k_cu_0b67f0984cuda3std6ranges3__45__cpo5ssizeE,@object
	.size		_ZN34_INTERNAL_c7751e33_4_k_cu_0b67f0984cuda3std6ranges3__45__cpo5ssizeE,(_ZN34_INTERNAL_c7751e33_4_k_cu_0b67f0984cuda3std3__45__cpo3endE - _ZN34_INTERNAL_c7751e33_4_k_cu_0b67f0984cuda3std6ranges3__45__cpo5ssizeE)
_ZN34_INTERNAL_c7751e33_4_k_cu_0b67f0984cuda3std6ranges3__45__cpo5ssizeE:
	.zero		1
	.type		_ZN34_INTERNAL_c7751e33_4_k_cu_0b67f0984cuda3std3__45__cpo3endE,@object
	.size		_ZN34_INTERNAL_c7751e33_4_k_cu_0b67f0984cuda3std3__45__cpo3endE,(_ZN34_INTERNAL_c7751e33_4_k_cu_0b67f0984cuda3std6ranges3__45__cpo4cendE - _ZN34_INTERNAL_c7751e33_4_k_cu_0b67f0984cuda3std3__45__cpo3endE)
_ZN34_INTERNAL_c7751e33_4_k_cu_0b67f0984cuda3std3__45__cpo3endE:
	.zero		1
	.type		_ZN34_INTERNAL_c7751e33_4_k_cu_0b67f0984cuda3std6ranges3__45__cpo4cendE,@object
	.size		_ZN34_INTERNAL_c7751e33_4_k_cu_0b67f0984cuda3std6ranges3__45__cpo4cendE,(_ZN34_INTERNAL_c7751e33_4_k_cu_0b67f0984cuda3std3__45__cpo4rendE - _ZN34_INTERNAL_c7751e33_4_k_cu_0b67f0984cuda3std6ranges3__45__cpo4cendE)
_ZN34_INTERNAL_c7751e33_4_k_cu_0b67f0984cuda3std6ranges3__45__cpo4cendE:
	.zero		1
	.type		_ZN34_INTERNAL_c7751e33_4_k_cu_0b67f0984cuda3std3__45__cpo4rendE,@object
	.size		_ZN34_INTERNAL_c7751e33_4_k_cu_0b67f0984cuda3std3__45__cpo4rendE,(_ZN34_INTERNAL_c7751e33_4_k_cu_0b67f0984cuda3std6ranges3__45__cpo4prevE - _ZN34_INTERNAL_c7751e33_4_k_cu_0b67f0984cuda3std3__45__cpo4rendE)
_ZN34_INTERNAL_c7751e33_4_k_cu_0b67f0984cuda3std3__45__cpo4rendE:
	.zero		1
	.type		_ZN34_INTERNAL_c7751e33_4_k_cu_0b67f0984cuda3std6ranges3__45__cpo4prevE,@object
	.size		_ZN34_INTERNAL_c7751e33_4_k_cu_0b67f0984cuda3std6ranges3__45__cpo4prevE,(_ZN34_INTERNAL_c7751e33_4_k_cu_0b67f0984cuda3std6ranges3__45__cpo9iter_moveE - _ZN34_INTERNAL_c7751e33_4_k_cu_0b67f0984cuda3std6ranges3__45__cpo4prevE)
_ZN34_INTERNAL_c7751e33_4_k_cu_0b67f0984cuda3std6ranges3__45__cpo4prevE:
	.zero		1
	.type		_ZN34_INTERNAL_c7751e33_4_k_cu_0b67f0984cuda3std6ranges3__45__cpo9iter_moveE,@object
	.size		_ZN34_INTERNAL_c7751e33_4_k_cu_0b67f0984cuda3std6ranges3__45__cpo9iter_moveE,(.L_14 - _ZN34_INTERNAL_c7751e33_4_k_cu_0b67f0984cuda3std6ranges3__45__cpo9iter_moveE)
_ZN34_INTERNAL_c7751e33_4_k_cu_0b67f0984cuda3std6ranges3__45__cpo9iter_moveE:
	.zero		1
.L_14:


//--------------------- .nv.constant0.ob_update   --------------------------
	.section	.nv.constant0.ob_update,"a",@progbits
	.sectionflags	@""
	.align	4
.nv.constant0.ob_update:
	.zero		984


//--------------------- SYMBOLS --------------------------

	.type		.nv.reservedSmem.offset0,@object
	.size		.nv.reservedSmem.offset0,0x4
	.type		__assertfail,@function
